	.headerflags	@"EF_CUDA_TEXMODE_UNIFIED EF_CUDA_64BIT_ADDRESS EF_CUDA_ACCELERATORS EF_CUDA_SM90 EF_CUDA_VIRTUAL_SM(EF_CUDA_SM90)"
	.elftype	@"ET_EXEC"


//--------------------- .nv.info                  --------------------------
	.section	.nv.info,"",@"SHT_CUDA_INFO"
	.align	4


	//----- nvinfo : EIATTR_REGCOUNT
	.align		4
        /*0000*/ 	.byte	0x04, 0x2f
        /*0002*/ 	.short	(.L_1 - .L_0)
	.align		4
.L_0:
        /*0004*/ 	.word	index@(triton_poi_fused_convolution_14)
        /*0008*/ 	.word	0x0000000c


	//----- nvinfo : EIATTR_MIN_STACK_SIZE
	.align		4
.L_1:
        /*000c*/ 	.byte	0x04, 0x12
        /*000e*/ 	.short	(.L_3 - .L_2)
	.align		4
.L_2:
        /*0010*/ 	.word	index@(triton_poi_fused_convolution_14)
        /*0014*/ 	.word	0x00000000


	//----- nvinfo : EIATTR_FRAME_SIZE
	.align		4
.L_3:
        /*0018*/ 	.byte	0x04, 0x11
        /*001a*/ 	.short	(.L_5 - .L_4)
	.align		4
.L_4:
        /*001c*/ 	.word	index@(triton_poi_fused_convolution_14)
        /*0020*/ 	.word	0x00000000


	//----- nvinfo : EIATTR_MIN_STACK_SIZE
	.align		4
.L_5:
        /*0024*/ 	.byte	0x04, 0x12
        /*0026*/ 	.short	(.L_7 - .L_6)
	.align		4
.L_6:
        /*0028*/ 	.word	index@(triton_poi_fused_convolution_14)
        /*002c*/ 	.word	0x00000000
.L_7:


//--------------------- .nv.info.triton_poi_fused_convolution_14 --------------------------
	.section	.nv.info.triton_poi_fused_convolution_14,"",@"SHT_CUDA_INFO"
	.sectionflags	@""
	.align	4


	//----- nvinfo : EIATTR_CUDA_API_VERSION
	.align		4
        /*0000*/ 	.byte	0x04, 0x37
        /*0002*/ 	.short	(.L_9 - .L_8)
.L_8:
        /*0004*/ 	.word	0x0000007c


	//----- nvinfo : EIATTR_KPARAM_INFO
	.align		4
.L_9:
        /*0008*/ 	.byte	0x04, 0x17
        /*000a*/ 	.short	(.L_11 - .L_10)
.L_10:
        /*000c*/ 	.word	0x00000000
        /*0010*/ 	.short	0x0002
        /*0012*/ 	.short	0x0010
        /*0014*/ 	.byte	0x00, 0xf0, 0x11, 0x00


	//----- nvinfo : EIATTR_KPARAM_INFO
	.align		4
.L_11:
        /*0018*/ 	.byte	0x04, 0x17
        /*001a*/ 	.short	(.L_13 - .L_12)
.L_12:
        /*001c*/ 	.word	0x00000000
        /*0020*/ 	.short	0x0001
        /*0022*/ 	.short	0x0008
        /*0024*/ 	.byte	0x00, 0xf4, 0x21, 0x00


	//----- nvinfo : EIATTR_KPARAM_INFO
	.align		4
.L_13:
        /*0028*/ 	.byte	0x04, 0x17
        /*002a*/ 	.short	(.L_15 - .L_14)
.L_14:
        /*002c*/ 	.word	0x00000000
        /*0030*/ 	.short	0x0000
        /*0032*/ 	.short	0x0000
        /*0034*/ 	.byte	0x00, 0xf4, 0x21, 0x00


	//----- nvinfo : EIATTR_SPARSE_MMA_MASK
	.align		4
.L_15:
        /*0038*/ 	.byte	0x03, 0x50
        /*003a*/ 	.short	0x0000


	//----- nvinfo : EIATTR_MAXREG_COUNT
	.align		4
        /*003c*/ 	.byte	0x03, 0x1b
        /*003e*/ 	.short	0x00ff


	//----- nvinfo : EIATTR_EXIT_INSTR_OFFSETS
	.align		4
        /*0040*/ 	.byte	0x04, 0x1c
        /*0042*/ 	.short	(.L_17 - .L_16)


	//   ....[0]....
.L_16:
        /*0044*/ 	.word	0x000001c0


	//----- nvinfo : EIATTR_REQNTID
	.align		4
.L_17:
        /*0048*/ 	.byte	0x04, 0x10
        /*004a*/ 	.short	(.L_19 - .L_18)
.L_18:
        /*004c*/ 	.word	0x00000100
        /*0050*/ 	.word	0x00000001
        /*0054*/ 	.word	0x00000001


	//----- nvinfo : EIATTR_CBANK_PARAM_SIZE
	.align		4
.L_19:
        /*0058*/ 	.byte	0x03, 0x19
        /*005a*/ 	.short	0x0014


	//----- nvinfo : EIATTR_PARAM_CBANK
	.align		4
        /*005c*/ 	.byte	0x04, 0x0a
        /*005e*/ 	.short	(.L_21 - .L_20)
	.align		4
.L_20:
        /*0060*/ 	.word	index@(.nv.constant0.triton_poi_fused_convolution_14)
        /*0064*/ 	.short	0x0210
        /*0066*/ 	.short	0x0014


	//----- nvinfo : EIATTR_SW_WAR
	.align		4
.L_21:
        /*0068*/ 	.byte	0x04, 0x36
        /*006a*/ 	.short	(.L_23 - .L_22)
.L_22:
        /*006c*/ 	.word	0x00000008
.L_23:


//--------------------- .nv.callgraph             --------------------------
	.section	.nv.callgraph,"",@"SHT_CUDA_CALLGRAPH"
	.align	4
	.sectionentsize	8
	.align		4
        /*0000*/ 	.word	0x00000000
	.align		4
        /*0004*/ 	.word	0xffffffff
	.align		4
        /*0008*/ 	.word	0x00000000
	.align		4
        /*000c*/ 	.word	0xfffffffe
	.align		4
        /*0010*/ 	.word	0x00000000
	.align		4
        /*0014*/ 	.word	0xfffffffd
	.align		4
        /*0018*/ 	.word	0x00000000
	.align		4
        /*001c*/ 	.word	0xfffffffc


//--------------------- .text.triton_poi_fused_convolution_14 --------------------------
	.section	.text.triton_poi_fused_convolution_14,"ax",@progbits
	.align	128
        .global         triton_poi_fused_convolution_14
        .type           triton_poi_fused_convolution_14,@function
        .size           triton_poi_fused_convolution_14,(.L_x_1 - triton_poi_fused_convolution_14)
        .other          triton_poi_fused_convolution_14,@"STO_CUDA_ENTRY STV_DEFAULT"
triton_poi_fused_convolution_14:
.text.triton_poi_fused_convolution_14:
[----:B------:R-:W-:Y:S01]  /*0000*/  LDC R1, c[0x0][0x28] ;  /* 0x00000a00ff017b82 */ /* 0x000fe20000000800 */
[----:B------:R-:W1:Y:S01]  /*0010*/  S2R R0, SR_TID.X ;  /* 0x0000000000007919 */ /* 0x000e620000002100 */
[----:B------:R-:W-:Y:S01]  /*0020*/  ULDC.64 UR4, c[0x0][0x208] ;  /* 0x0000820000047ab9 */ /* 0x000fe20000000a00 */
[----:B------:R-:W2:Y:S01]  /*0030*/  S2R R7, SR_CTAID.X ;  /* 0x0000000000077919 */ /* 0x000ea20000002500 */
[----:B-1----:R-:W-:Y:S01]  /*0040*/  IMAD.SHL.U32 R0, R0, 0x2, RZ ;  /* 0x0000000200007824 */ /* 0x002fe200078e00ff */
[----:B--2---:R-:W-:-:S04]  /*0050*/  SHF.R.S32.HI R2, RZ, 0x16, R7 ;  /* 0x00000016ff027819 */ /* 0x004fc80000011407 */
[----:B------:R-:W-:Y:S02]  /*0060*/  LOP3.LUT R0, R0, 0x1fe, RZ, 0xc0, !PT ;  /* 0x000001fe00007812 */ /* 0x000fe400078ec0ff */
[----:B------:R-:W-:-:S03]  /*0070*/  SGXT R2, R2, 0x1 ;  /* 0x000000010202781a */ /* 0x000fc60000000200 */
[----:B------:R-:W-:-:S05]  /*0080*/  IMAD R7, R7, 0x200, R0 ;  /* 0x0000020007077824 */ /* 0x000fca00078e0200 */
[----:B------:R-:W-:-:S04]  /*0090*/  LEA.HI R2, R2, R7, RZ, 0x12 ;  /* 0x0000000702027211 */ /* 0x000fc800078f90ff */
[----:B------:R-:W-:-:S04]  /*00a0*/  SHF.R.S32.HI R0, RZ, 0x12, R2 ;  /* 0x00000012ff007819 */ /* 0x000fc80000011402 */
[----:B------:R-:W-:-:S04]  /*00b0*/  SHF.R.S32.HI R2, RZ, 0xf, R0 ;  /* 0x0000000fff027819 */ /* 0x000fc80000011400 */
[----:B------:R-:W-:-:S04]  /*00c0*/  LOP3.LUT R3, R2, 0xffff, RZ, 0xc0, !PT ;  /* 0x0000ffff02037812 */ /* 0x000fc800078ec0ff */
[----:B------:R-:W-:Y:S02]  /*00d0*/  LEA.HI R4, R3, R0, RZ, 0x16 ;  /* 0x0000000003047211 */ /* 0x000fe400078fb0ff */
[----:B------:R-:W1:Y:S02]  /*00e0*/  LDC.64 R2, c[0x0][0x210] ;  /* 0x00008400ff027b82 */ /* 0x000e640000000a00 */
[----:B------:R-:W-:-:S05]  /*00f0*/  LOP3.LUT R6, R4, 0xffc0, RZ, 0xc0, !PT ;  /* 0x0000ffc004067812 */ /* 0x000fca00078ec0ff */
[----:B------:R-:W-:Y:S01]  /*0100*/  IMAD.MOV R6, RZ, RZ, -R6 ;  /* 0x000000ffff067224 */ /* 0x000fe200078e0a06 */
[----:B------:R-:W2:Y:S04]  /*0110*/  LDC.64 R4, c[0x0][0x218] ;  /* 0x00008600ff047b82 */ /* 0x000ea80000000a00 */
[----:B------:R-:W-:-:S05]  /*0120*/  PRMT R9, R6, 0x7710, RZ ;  /* 0x0000771006097816 */ /* 0x000fca00000000ff */
[----:B------:R-:W-:-:S05]  /*0130*/  IMAD.IADD R0, R0, 0x1, R9 ;  /* 0x0000000100007824 */ /* 0x000fca00078e0209 */
[----:B------:R-:W-:Y:S01]  /*0140*/  PRMT R9, R0, 0x9910, RZ ;  /* 0x0000991000097816 */ /* 0x000fe200000000ff */
[----:B-1----:R-:W-:-:S05]  /*0150*/  IMAD.WIDE R2, R7, 0x4, R2 ;  /* 0x0000000407027825 */ /* 0x002fca00078e0202 */
[----:B------:R-:W3:Y:S01]  /*0160*/  LDG.E.64 R6, desc[UR4][R2.64] ;  /* 0x0000000402067981 */ /* 0x000ee2000c1e1b00 */
[----:B--2---:R-:W-:-:S06]  /*0170*/  IMAD.WIDE R4, R9, 0x4, R4 ;  /* 0x0000000409047825 */ /* 0x004fcc00078e0204 */
[----:B------:R-:W3:Y:S02]  /*0180*/  LDG.E.EL R4, desc[UR4][R4.64] ;  /* 0x0000000404047981 */ /* 0x000ee4000c2e1900 */
[--C-:B---3--:R-:W-:Y:S01]  /*0190*/  FADD R6, R6, R4.reuse ;  /* 0x0000000406067221 */ /* 0x108fe20000000000 */
[----:B------:R-:W-:-:S05]  /*01a0*/  FADD R7, R7, R4 ;  /* 0x0000000407077221 */ /* 0x000fca0000000000 */
[----:B------:R-:W-:Y:S01]  /*01b0*/  STG.E.64 desc[UR4][R2.64], R6 ;  /* 0x0000000602007986 */ /* 0x000fe2000c101b04 */
[----:B------:R-:W-:Y:S05]  /*01c0*/  EXIT ;  /* 0x000000000000794d */ /* 0x000fea0003800000 */
.L_x_0:
[----:B------:R-:W-:-:S00]  /*01d0*/  BRA `(.L_x_0) ;  /* 0xfffffffc00fc7947 */ /* 0x000fc0000383ffff */
[----:B------:R-:W-:-:S00]  /*01e0*/  NOP ;  /* 0x0000000000007918 */ /* 0x000fc00000000000 */
        /* <DEDUP_REMOVED lines=9> */
.L_x_1:


//--------------------- .nv.constant0.triton_poi_fused_convolution_14 --------------------------
	.section	.nv.constant0.triton_poi_fused_convolution_14,"a",@progbits
	.sectionflags	@""
	.align	4
.nv.constant0.triton_poi_fused_convolution_14:
	.zero		548
